//
// Generated by NVIDIA NVVM Compiler
//
// Compiler Build ID: CL-36424714
// Cuda compilation tools, release 13.0, V13.0.88
// Based on NVVM 20.0.0
//

.version 9.0
.target sm_100
.address_size 64

	// .globl	_Z23finalReduceMinMaxKernelPKhS0_iPhS1_
// _ZZ23finalReduceMinMaxKernelPKhS0_iPhS1_E10shared_min has been demoted
// _ZZ23finalReduceMinMaxKernelPKhS0_iPhS1_E10shared_max has been demoted

.visible .entry _Z23finalReduceMinMaxKernelPKhS0_iPhS1_(
	.param .u64 .ptr .align 1 _Z23finalReduceMinMaxKernelPKhS0_iPhS1__param_0,
	.param .u64 .ptr .align 1 _Z23finalReduceMinMaxKernelPKhS0_iPhS1__param_1,
	.param .u32 _Z23finalReduceMinMaxKernelPKhS0_iPhS1__param_2,
	.param .u64 .ptr .align 1 _Z23finalReduceMinMaxKernelPKhS0_iPhS1__param_3,
	.param .u64 .ptr .align 1 _Z23finalReduceMinMaxKernelPKhS0_iPhS1__param_4
)
{
	.reg .pred 	%p<6>;
	.reg .b16 	%rs<17>;
	.reg .b32 	%r<13>;
	.reg .b64 	%rd<12>;
	// demoted variable
	.shared .align 1 .b8 _ZZ23finalReduceMinMaxKernelPKhS0_iPhS1_E10shared_min[256];
	// demoted variable
	.shared .align 1 .b8 _ZZ23finalReduceMinMaxKernelPKhS0_iPhS1_E10shared_max[256];
	ld.param.u64 	%rd1, [_Z23finalReduceMinMaxKernelPKhS0_iPhS1__param_0];
	ld.param.u64 	%rd2, [_Z23finalReduceMinMaxKernelPKhS0_iPhS1__param_1];
	ld.param.u32 	%r7, [_Z23finalReduceMinMaxKernelPKhS0_iPhS1__param_2];
	ld.param.u64 	%rd3, [_Z23finalReduceMinMaxKernelPKhS0_iPhS1__param_3];
	ld.param.u64 	%rd4, [_Z23finalReduceMinMaxKernelPKhS0_iPhS1__param_4];
	mov.u32 	%r1, %tid.x;
	setp.ge.s32 	%p1, %r1, %r7;
	mov.b16 	%rs16, 0;
	mov.b16 	%rs15, 255;
	@%p1 bra 	$L__BB0_2;
	cvta.to.global.u64 	%rd5, %rd1;
	cvta.to.global.u64 	%rd6, %rd2;
	cvt.u64.u32 	%rd7, %r1;
	add.s64 	%rd8, %rd5, %rd7;
	ld.global.u8 	%rs15, [%rd8];
	add.s64 	%rd9, %rd6, %rd7;
	ld.global.u8 	%rs16, [%rd9];
$L__BB0_2:
	mov.u32 	%r8, _ZZ23finalReduceMinMaxKernelPKhS0_iPhS1_E10shared_min;
	add.s32 	%r2, %r8, %r1;
	st.shared.u8 	[%r2], %rs15;
	mov.u32 	%r9, _ZZ23finalReduceMinMaxKernelPKhS0_iPhS1_E10shared_max;
	add.s32 	%r3, %r9, %r1;
	st.shared.u8 	[%r3], %rs16;
	bar.sync 	0;
	mov.u32 	%r12, %ntid.x;
	setp.lt.u32 	%p2, %r12, 2;
	@%p2 bra 	$L__BB0_6;
$L__BB0_3:
	shr.u32 	%r6, %r12, 1;
	setp.ge.u32 	%p3, %r1, %r6;
	@%p3 bra 	$L__BB0_5;
	ld.shared.u8 	%rs7, [%r2];
	add.s32 	%r10, %r2, %r6;
	ld.shared.u8 	%rs8, [%r10];
	min.u16 	%rs9, %rs7, %rs8;
	st.shared.u8 	[%r2], %rs9;
	ld.shared.u8 	%rs10, [%r3];
	add.s32 	%r11, %r3, %r6;
	ld.shared.u8 	%rs11, [%r11];
	max.u16 	%rs12, %rs10, %rs11;
	st.shared.u8 	[%r3], %rs12;
$L__BB0_5:
	bar.sync 	0;
	setp.gt.u32 	%p4, %r12, 3;
	mov.u32 	%r12, %r6;
	@%p4 bra 	$L__BB0_3;
$L__BB0_6:
	setp.ne.s32 	%p5, %r1, 0;
	@%p5 bra 	$L__BB0_8;
	ld.shared.u8 	%rs13, [_ZZ23finalReduceMinMaxKernelPKhS0_iPhS1_E10shared_min];
	cvta.to.global.u64 	%rd10, %rd3;
	st.global.u8 	[%rd10], %rs13;
	ld.shared.u8 	%rs14, [_ZZ23finalReduceMinMaxKernelPKhS0_iPhS1_E10shared_max];
	cvta.to.global.u64 	%rd11, %rd4;
	st.global.u8 	[%rd11], %rs14;
$L__BB0_8:
	ret;

}


// ===== COMPILED SASS (sm_100) =====

	.target	sm_100

	.elftype	@"ET_EXEC"


//--------------------- .note.nv.tkinfo           --------------------------
	.section	.note.nv.tkinfo,"",@"SHT_NOTE"
	.sectionflags	@"SHF_NOTE_NV_TKINFO"
	.tkinfo
        /*0018*/ 	.word	0x00000002
        /*0030*/ 	.string	""
        /*0030*/ 	.string	"ptxas"
        /*0030*/ 	.string	"Cuda compilation tools, release 13.0, V13.0.88"
        /*0030*/ 	.string	"Build cuda_13.0.r13.0/compiler.36424714_0"
        /*0030*/ 	.string	"-arch sm_100 -m 64 "



//--------------------- .note.nv.cuinfo           --------------------------
	.section	.note.nv.cuinfo,"",@"SHT_NOTE"
	.sectionflags	@"SHF_NOTE_NV_CUINFO"
        /*0018*/ 	.short	0x0002
        /*001a*/ 	.short	0x0064
        /*001c*/ 	.short	0x0082
	.zero		2


//--------------------- .nv.info                  --------------------------
	.section	.nv.info,"",@"SHT_CUDA_INFO"
	.align	4


	//----- nvinfo : EIATTR_REGCOUNT
	.align		4
        /*0000*/ 	.byte	0x04, 0x2f
        /*0002*/ 	.short	(.L_1 - .L_0)
	.align		4
.L_0:
        /*0004*/ 	.word	index@(_Z23finalReduceMinMaxKernelPKhS0_iPhS1_)
        /*0008*/ 	.word	0x0000000c


	//----- nvinfo : EIATTR_FRAME_SIZE
	.align		4
.L_1:
        /*000c*/ 	.byte	0x04, 0x11
        /*000e*/ 	.short	(.L_3 - .L_2)
	.align		4
.L_2:
        /*0010*/ 	.word	index@(_Z23finalReduceMinMaxKernelPKhS0_iPhS1_)
        /*0014*/ 	.word	0x00000000


	//----- nvinfo : EIATTR_MIN_STACK_SIZE
	.align		4
.L_3:
        /*0018*/ 	.byte	0x04, 0x12
        /*001a*/ 	.short	(.L_5 - .L_4)
	.align		4
.L_4:
        /*001c*/ 	.word	index@(_Z23finalReduceMinMaxKernelPKhS0_iPhS1_)
        /*0020*/ 	.word	0x00000000
.L_5:


//--------------------- .nv.compat                --------------------------
	.section	.nv.compat,"",@"SHT_CUDA_COMPAT_INFO"
	.align	4
        /*0000*/ 	.byte	0x02, 0x09, 0x00, 0x00, 0x02, 0x02, 0x01, 0x00, 0x02, 0x05, 0x05, 0x00, 0x03, 0x07, 0x01, 0x01
        /*0010*/ 	.byte	0x02, 0x03, 0x00, 0x00, 0x02, 0x06, 0x01, 0x00, 0x04, 0x0b, 0x08, 0x00, 0x09, 0x00, 0x00, 0x00
        /*0020*/ 	.byte	0x00, 0x00, 0x00, 0x00


//--------------------- .nv.info._Z23finalReduceMinMaxKernelPKhS0_iPhS1_ --------------------------
	.section	.nv.info._Z23finalReduceMinMaxKernelPKhS0_iPhS1_,"",@"SHT_CUDA_INFO"
	.sectionflags	@""
	.align	4


	//----- nvinfo : EIATTR_CUDA_API_VERSION
	.align		4
        /*0000*/ 	.byte	0x04, 0x37
        /*0002*/ 	.short	(.L_7 - .L_6)
.L_6:
        /*0004*/ 	.word	0x00000082


	//----- nvinfo : EIATTR_KPARAM_INFO
	.align		4
.L_7:
        /*0008*/ 	.byte	0x04, 0x17
        /*000a*/ 	.short	(.L_9 - .L_8)
.L_8:
        /*000c*/ 	.word	0x00000000
        /*0010*/ 	.short	0x0004
        /*0012*/ 	.short	0x0020
        /*0014*/ 	.byte	0x00, 0xf5, 0x21, 0x00


	//----- nvinfo : EIATTR_KPARAM_INFO
	.align		4
.L_9:
        /*0018*/ 	.byte	0x04, 0x17
        /*001a*/ 	.short	(.L_11 - .L_10)
.L_10:
        /*001c*/ 	.word	0x00000000
        /*0020*/ 	.short	0x0003
        /*0022*/ 	.short	0x0018
        /*0024*/ 	.byte	0x00, 0xf5, 0x21, 0x00


	//----- nvinfo : EIATTR_KPARAM_INFO
	.align		4
.L_11:
        /*0028*/ 	.byte	0x04, 0x17
        /*002a*/ 	.short	(.L_13 - .L_12)
.L_12:
        /*002c*/ 	.word	0x00000000
        /*0030*/ 	.short	0x0002
        /*0032*/ 	.short	0x0010
        /*0034*/ 	.byte	0x00, 0xf0, 0x11, 0x00


	//----- nvinfo : EIATTR_KPARAM_INFO
	.align		4
.L_13:
        /*0038*/ 	.byte	0x04, 0x17
        /*003a*/ 	.short	(.L_15 - .L_14)
.L_14:
        /*003c*/ 	.word	0x00000000
        /*0040*/ 	.short	0x0001
        /*0042*/ 	.short	0x0008
        /*0044*/ 	.byte	0x00, 0xf5, 0x21, 0x00


	//----- nvinfo : EIATTR_KPARAM_INFO
	.align		4
.L_15:
        /*0048*/ 	.byte	0x04, 0x17
        /*004a*/ 	.short	(.L_17 - .L_16)
.L_16:
        /*004c*/ 	.word	0x00000000
        /*0050*/ 	.short	0x0000
        /*0052*/ 	.short	0x0000
        /*0054*/ 	.byte	0x00, 0xf5, 0x21, 0x00


	//----- nvinfo : EIATTR_SPARSE_MMA_MASK
	.align		4
.L_17:
        /*0058*/ 	.byte	0x03, 0x50
        /*005a*/ 	.short	0x0000


	//----- nvinfo : EIATTR_MAXREG_COUNT
	.align		4
        /*005c*/ 	.byte	0x03, 0x1b
        /*005e*/ 	.short	0x00ff


	//----- nvinfo : EIATTR_NUM_BARRIERS
	.align		4
        /*0060*/ 	.byte	0x02, 0x4c
        /*0062*/ 	.byte	0x01
	.zero		1


	//----- nvinfo : EIATTR_MERCURY_ISA_VERSION
	.align		4
        /*0064*/ 	.byte	0x03, 0x5f
        /*0066*/ 	.short	0x0101


	//----- nvinfo : EIATTR_VRC_CTA_INIT_COUNT
	.align		4
        /*0068*/ 	.byte	0x02, 0x4a
	.zero		1
	.zero		1


	//----- nvinfo : EIATTR_EXIT_INSTR_OFFSETS
	.align		4
        /*006c*/ 	.byte	0x04, 0x1c
        /*006e*/ 	.short	(.L_19 - .L_18)


	//   ....[0]....
.L_18:
        /*0070*/ 	.word	0x000002f0


	//   ....[1]....
        /*0074*/ 	.word	0x00000390


	//----- nvinfo : EIATTR_CRS_STACK_SIZE
	.align		4
.L_19:
        /*0078*/ 	.byte	0x04, 0x1e
        /*007a*/ 	.short	(.L_21 - .L_20)
.L_20:
        /*007c*/ 	.word	0x00000000


	//----- nvinfo : EIATTR_CBANK_PARAM_SIZE
	.align		4
.L_21:
        /*0080*/ 	.byte	0x03, 0x19
        /*0082*/ 	.short	0x0028


	//----- nvinfo : EIATTR_PARAM_CBANK
	.align		4
        /*0084*/ 	.byte	0x04, 0x0a
        /*0086*/ 	.short	(.L_23 - .L_22)
	.align		4
.L_22:
        /*0088*/ 	.word	index@(.nv.constant0._Z23finalReduceMinMaxKernelPKhS0_iPhS1_)
        /*008c*/ 	.short	0x0380
        /*008e*/ 	.short	0x0028


	//----- nvinfo : EIATTR_SW_WAR
	.align		4
.L_23:
        /*0090*/ 	.byte	0x04, 0x36
        /*0092*/ 	.short	(.L_25 - .L_24)
.L_24:
        /*0094*/ 	.word	0x00000008
.L_25:


//--------------------- .nv.callgraph             --------------------------
	.section	.nv.callgraph,"",@"SHT_CUDA_CALLGRAPH"
	.align	4
	.sectionentsize	8
	.align		4
        /*0000*/ 	.word	0x00000000
	.align		4
        /*0004*/ 	.word	0xffffffff
	.align		4
        /*0008*/ 	.word	0x00000000
	.align		4
        /*000c*/ 	.word	0xfffffffe
	.align		4
        /*0010*/ 	.word	0x00000000
	.align		4
        /*0014*/ 	.word	0xfffffffd
	.align		4
        /*0018*/ 	.word	0x00000000
	.align		4
        /*001c*/ 	.word	0xfffffffc


//--------------------- .text._Z23finalReduceMinMaxKernelPKhS0_iPhS1_ --------------------------
	.section	.text._Z23finalReduceMinMaxKernelPKhS0_iPhS1_,"ax",@progbits
	.align	128
        .global         _Z23finalReduceMinMaxKernelPKhS0_iPhS1_
        .type           _Z23finalReduceMinMaxKernelPKhS0_iPhS1_,@function
        .size           _Z23finalReduceMinMaxKernelPKhS0_iPhS1_,(.L_x_5 - _Z23finalReduceMinMaxKernelPKhS0_iPhS1_)
        .other          _Z23finalReduceMinMaxKernelPKhS0_iPhS1_,@"STO_CUDA_ENTRY STV_DEFAULT"
_Z23finalReduceMinMaxKernelPKhS0_iPhS1_:
.text._Z23finalReduceMinMaxKernelPKhS0_iPhS1_:
[----:B------:R-:W-:Y:S01]  /*0000*/  LDC R1, c[0x0][0x37c] ;  /* 0x0000df00ff017b82 */ /* 0x000fe20000000800 */
[----:B------:R-:W0:Y:S01]  /*0010*/  S2R R7, SR_TID.X ;  /* 0x0000000000077919 */ /* 0x000e220000002100 */
[----:B------:R-:W0:Y:S06]  /*0020*/  LDCU UR4, c[0x0][0x390] ;  /* 0x00007200ff0477ac */ /* 0x000e2c0008000800 */
[----:B------:R-:W1:Y:S01]  /*0030*/  LDC.64 R2, c[0x0][0x380] ;  /* 0x0000e000ff027b82 */ /* 0x000e620000000a00 */
[----:B------:R-:W-:Y:S01]  /*0040*/  IMAD.MOV.U32 R6, RZ, RZ, 0xff ;  /* 0x000000ffff067424 */ /* 0x000fe200078e00ff */
[----:B------:R-:W-:Y:S01]  /*0050*/  PRMT R0, RZ, 0x7610, R0 ;  /* 0x00007610ff007816 */ /* 0x000fe20000000000 */
[----:B------:R-:W2:Y:S05]  /*0060*/  LDCU.64 UR8, c[0x0][0x358] ;  /* 0x00006b00ff0877ac */ /* 0x000eaa0008000a00 */
[----:B------:R-:W3:Y:S01]  /*0070*/  LDC.64 R4, c[0x0][0x388] ;  /* 0x0000e200ff047b82 */ /* 0x000ee20000000a00 */
[----:B0-----:R-:W-:-:S13]  /*0080*/  ISETP.GE.AND P0, PT, R7, UR4, PT ;  /* 0x0000000407007c0c */ /* 0x001fda000bf06270 */
[C---:B-1----:R-:W-:Y:S02]  /*0090*/  @!P0 IADD3 R2, P1, PT, R7.reuse, R2, RZ ;  /* 0x0000000207028210 */ /* 0x042fe40007f3e0ff */
[----:B---3--:R-:W-:-:S03]  /*00a0*/  @!P0 IADD3 R4, P2, PT, R7, R4, RZ ;  /* 0x0000000407048210 */ /* 0x008fc60007f5e0ff */
[----:B------:R-:W-:Y:S02]  /*00b0*/  @!P0 IMAD.X R3, RZ, RZ, R3, P1 ;  /* 0x000000ffff038224 */ /* 0x000fe400008e0603 */
[----:B------:R-:W-:-:S03]  /*00c0*/  @!P0 IMAD.X R5, RZ, RZ, R5, P2 ;  /* 0x000000ffff058224 */ /* 0x000fc600010e0605 */
[----:B--2---:R0:W2:Y:S04]  /*00d0*/  @!P0 LDG.E.U8 R6, desc[UR8][R2.64] ;  /* 0x0000000802068981 */ /* 0x0040a8000c1e1100 */
[----:B------:R-:W3:Y:S01]  /*00e0*/  @!P0 LDG.E.U8 R0, desc[UR8][R4.64] ;  /* 0x0000000804008981 */ /* 0x000ee2000c1e1100 */
[----:B------:R-:W1:Y:S01]  /*00f0*/  S2UR UR6, SR_CgaCtaId ;  /* 0x00000000000679c3 */ /* 0x000e620000008800 */
[----:B------:R-:W-:Y:S02]  /*0100*/  UMOV UR4, 0x400 ;  /* 0x0000040000047882 */ /* 0x000fe40000000000 */
[----:B------:R-:W-:Y:S02]  /*0110*/  UIADD3 UR5, UPT, UPT, UR4, 0x100, URZ ;  /* 0x0000010004057890 */ /* 0x000fe4000fffe0ff */
[----:B-1----:R-:W-:-:S02]  /*0120*/  ULEA UR4, UR6, UR4, 0x18 ;  /* 0x0000000406047291 */ /* 0x002fc4000f8ec0ff */
[----:B------:R-:W-:Y:S01]  /*0130*/  ULEA UR5, UR6, UR5, 0x18 ;  /* 0x0000000506057291 */ /* 0x000fe2000f8ec0ff */
[----:B------:R-:W1:Y:S03]  /*0140*/  LDCU UR6, c[0x0][0x360] ;  /* 0x00006c00ff0677ac */ /* 0x000e660008000800 */
[C---:B0-----:R-:W-:Y:S02]  /*0150*/  VIADD R2, R7.reuse, UR4 ;  /* 0x0000000407027c36 */ /* 0x041fe40008000000 */
[----:B------:R-:W-:Y:S01]  /*0160*/  VIADD R3, R7, UR5 ;  /* 0x0000000507037c36 */ /* 0x000fe20008000000 */
[----:B-1----:R-:W-:Y:S01]  /*0170*/  UISETP.GE.U32.AND UP0, UPT, UR6, 0x2, UPT ;  /* 0x000000020600788c */ /* 0x002fe2000bf06070 */
[----:B--2---:R0:W-:Y:S04]  /*0180*/  STS.U8 [R7+UR4], R6 ;  /* 0x0000000607007988 */ /* 0x0041e80008000004 */
[----:B---3--:R0:W-:Y:S01]  /*0190*/  STS.U8 [R7+UR5], R0 ;  /* 0x0000000007007988 */ /* 0x0081e20008000005 */
[----:B------:R-:W-:Y:S06]  /*01a0*/  BAR.SYNC.DEFER_BLOCKING 0x0 ;  /* 0x0000000000007b1d */ /* 0x000fec0000010000 */
[----:B------:R-:W-:Y:S05]  /*01b0*/  BRA.U !UP0, `(.L_x_0) ;  /* 0x0000000108487547 */ /* 0x000fea000b800000 */
.L_x_3:
[----:B------:R-:W-:Y:S01]  /*01c0*/  USHF.R.U32.HI UR7, URZ, 0x1, UR6 ;  /* 0x00000001ff077899 */ /* 0x000fe20008011606 */
[----:B------:R-:W-:Y:S05]  /*01d0*/  BSSY.RECONVERGENT B0, `(.L_x_1) ;  /* 0x000000c000007945 */ /* 0x000fea0003800200 */
[----:B------:R-:W-:-:S13]  /*01e0*/  ISETP.GE.U32.AND P0, PT, R7, UR7, PT ;  /* 0x0000000707007c0c */ /* 0x000fda000bf06070 */
[----:B-1----:R-:W-:Y:S05]  /*01f0*/  @P0 BRA `(.L_x_2) ;  /* 0x0000000000240947 */ /* 0x002fea0003800000 */
[----:B0-----:R-:W-:Y:S04]  /*0200*/  LDS.U8 R0, [R7+UR4] ;  /* 0x0000000407007984 */ /* 0x001fe80008000000 */
[----:B------:R-:W0:Y:S02]  /*0210*/  LDS.U8 R4, [R2+UR7] ;  /* 0x0000000702047984 */ /* 0x000e240008000000 */
[----:B0-----:R-:W-:-:S04]  /*0220*/  VIMNMX.U16x2 R0, PT, PT, R0, R4, PT ;  /* 0x0000000400007248 */ /* 0x001fc80003fe0200 */
[----:B------:R-:W-:-:S05]  /*0230*/  PRMT R5, R0, 0x7610, R5 ;  /* 0x0000761000057816 */ /* 0x000fca0000000005 */
[----:B------:R-:W-:Y:S04]  /*0240*/  STS.U8 [R7+UR4], R5 ;  /* 0x0000000507007988 */ /* 0x000fe80008000004 */
[----:B------:R-:W-:Y:S04]  /*0250*/  LDS.U8 R0, [R7+UR5] ;  /* 0x0000000507007984 */ /* 0x000fe80008000000 */
[----:B------:R-:W0:Y:S02]  /*0260*/  LDS.U8 R4, [R3+UR7] ;  /* 0x0000000703047984 */ /* 0x000e240008000000 */
[----:B0-----:R-:W-:-:S05]  /*0270*/  VIMNMX.U16x2 R0, PT, PT, R0, R4, !PT ;  /* 0x0000000400007248 */ /* 0x001fca0007fe0200 */
[----:B------:R1:W-:Y:S02]  /*0280*/  STS.U8 [R7+UR5], R0 ;  /* 0x0000000007007988 */ /* 0x0003e40008000005 */
.L_x_2:
[----:B------:R-:W-:Y:S05]  /*0290*/  BSYNC.RECONVERGENT B0 ;  /* 0x0000000000007941 */ /* 0x000fea0003800200 */
.L_x_1:
[----:B------:R-:W-:Y:S01]  /*02a0*/  BAR.SYNC.DEFER_BLOCKING 0x0 ;  /* 0x0000000000007b1d */ /* 0x000fe20000010000 */
[----:B------:R-:W-:-:S05]  /*02b0*/  UISETP.GT.U32.AND UP0, UPT, UR6, 0x3, UPT ;  /* 0x000000030600788c */ /* 0x000fca000bf04070 */
[----:B------:R-:W-:-:S04]  /*02c0*/  UMOV UR6, UR7 ;  /* 0x0000000700067c82 */ /* 0x000fc80008000000 */
[----:B------:R-:W-:Y:S05]  /*02d0*/  BRA.U UP0, `(.L_x_3) ;  /* 0xfffffffd00b87547 */ /* 0x000fea000b83ffff */
.L_x_0:
[----:B------:R-:W-:-:S13]  /*02e0*/  ISETP.NE.AND P0, PT, R7, RZ, PT ;  /* 0x000000ff0700720c */ /* 0x000fda0003f05270 */
[----:B------:R-:W-:Y:S05]  /*02f0*/  @P0 EXIT ;  /* 0x000000000000094d */ /* 0x000fea0003800000 */
[----:B------:R-:W2:Y:S01]  /*0300*/  S2UR UR5, SR_CgaCtaId ;  /* 0x00000000000579c3 */ /* 0x000ea20000008800 */
[----:B------:R-:W-:-:S07]  /*0310*/  UMOV UR4, 0x400 ;  /* 0x0000040000047882 */ /* 0x000fce0000000000 */
[----:B------:R-:W3:Y:S08]  /*0320*/  LDC.64 R2, c[0x0][0x398] ;  /* 0x0000e600ff027b82 */ /* 0x000ef00000000a00 */
[----:B------:R-:W4:Y:S01]  /*0330*/  LDC.64 R4, c[0x0][0x3a0] ;  /* 0x0000e800ff047b82 */ /* 0x000f220000000a00 */
[----:B--2---:R-:W-:-:S09]  /*0340*/  ULEA UR4, UR5, UR4, 0x18 ;  /* 0x0000000405047291 */ /* 0x004fd2000f8ec0ff */
[----:B01----:R-:W3:Y:S04]  /*0350*/  LDS.U8 R7, [UR4] ;  /* 0x00000004ff077984 */ /* 0x003ee80008000000 */
[----:B------:R-:W4:Y:S04]  /*0360*/  LDS.U8 R9, [UR4+0x100] ;  /* 0x00010004ff097984 */ /* 0x000f280008000000 */
[----:B---3--:R-:W-:Y:S04]  /*0370*/  STG.E.U8 desc[UR8][R2.64], R7 ;  /* 0x0000000702007986 */ /* 0x008fe8000c101108 */
[----:B----4-:R-:W-:Y:S01]  /*0380*/  STG.E.U8 desc[UR8][R4.64], R9 ;  /* 0x0000000904007986 */ /* 0x010fe2000c101108 */
[----:B------:R-:W-:Y:S05]  /*0390*/  EXIT ;  /* 0x000000000000794d */ /* 0x000fea0003800000 */
.L_x_4:
[----:B------:R-:W-:-:S00]  /*03a0*/  BRA `(.L_x_4) ;  /* 0xfffffffc00fc7947 */ /* 0x000fc0000383ffff */
[----:B------:R-:W-:-:S00]  /*03b0*/  NOP ;  /* 0x0000000000007918 */ /* 0x000fc00000000000 */
        /* <DEDUP_REMOVED lines=12> */
.L_x_5:


//--------------------- .nv.shared._Z23finalReduceMinMaxKernelPKhS0_iPhS1_ --------------------------
	.section	.nv.shared._Z23finalReduceMinMaxKernelPKhS0_iPhS1_,"aw",@nobits
	.sectionflags	@""
.nv.shared._Z23finalReduceMinMaxKernelPKhS0_iPhS1_:
	.zero		1536


//--------------------- .nv.shared.reserved.0     --------------------------
	.section	.nv.shared.reserved.0,"aw",@nobits
	.weak		__nv_reservedSMEM_offset_0_alias
	.size		__nv_reservedSMEM_offset_0_alias, 0, 64
	.other		__nv_reservedSMEM_offset_0_alias,@"STO_CUDA_RESERVED_SHARED STV_DEFAULT"
__nv_reservedSMEM_offset_0_alias:
	.zero		0
	.zero		64


//--------------------- .nv.constant0._Z23finalReduceMinMaxKernelPKhS0_iPhS1_ --------------------------
	.section	.nv.constant0._Z23finalReduceMinMaxKernelPKhS0_iPhS1_,"a",@progbits
	.sectionflags	@""
	.align	4
.nv.constant0._Z23finalReduceMinMaxKernelPKhS0_iPhS1_:
	.zero		936


//--------------------- SYMBOLS --------------------------

	.type		.nv.reservedSmem.offset0,@object
	.size		.nv.reservedSmem.offset0,0x4
	.type		.nv.reservedSmem.cap,@object
	.size		.nv.reservedSmem.cap,0x4
